	.headerflags	@"EF_CUDA_TEXMODE_UNIFIED EF_CUDA_64BIT_ADDRESS EF_CUDA_ACCELERATORS EF_CUDA_SM90 EF_CUDA_VIRTUAL_SM(EF_CUDA_SM90)"
	.elftype	@"ET_EXEC"


//--------------------- .nv.info                  --------------------------
	.section	.nv.info,"",@"SHT_CUDA_INFO"
	.align	4


	//----- nvinfo : EIATTR_REGCOUNT
	.align		4
        /*0000*/ 	.byte	0x04, 0x2f
        /*0002*/ 	.short	(.L_1 - .L_0)
	.align		4
.L_0:
        /*0004*/ 	.word	index@(triton_mm)
        /*0008*/ 	.word	0x0000003a


	//----- nvinfo : EIATTR_MIN_STACK_SIZE
	.align		4
.L_1:
        /*000c*/ 	.byte	0x04, 0x12
        /*000e*/ 	.short	(.L_3 - .L_2)
	.align		4
.L_2:
        /*0010*/ 	.word	index@(triton_mm)
        /*0014*/ 	.word	0x00000000


	//----- nvinfo : EIATTR_FRAME_SIZE
	.align		4
.L_3:
        /*0018*/ 	.byte	0x04, 0x11
        /*001a*/ 	.short	(.L_5 - .L_4)
	.align		4
.L_4:
        /*001c*/ 	.word	index@(triton_mm)
        /*0020*/ 	.word	0x00000000


	//----- nvinfo : EIATTR_MIN_STACK_SIZE
	.align		4
.L_5:
        /*0024*/ 	.byte	0x04, 0x12
        /*0026*/ 	.short	(.L_7 - .L_6)
	.align		4
.L_6:
        /*0028*/ 	.word	index@(triton_mm)
        /*002c*/ 	.word	0x00000000
.L_7:


//--------------------- .nv.info.triton_mm        --------------------------
	.section	.nv.info.triton_mm,"",@"SHT_CUDA_INFO"
	.sectionflags	@""
	.align	4


	//----- nvinfo : EIATTR_CUDA_API_VERSION
	.align		4
        /*0000*/ 	.byte	0x04, 0x37
        /*0002*/ 	.short	(.L_9 - .L_8)
.L_8:
        /*0004*/ 	.word	0x0000007c


	//----- nvinfo : EIATTR_KPARAM_INFO
	.align		4
.L_9:
        /*0008*/ 	.byte	0x04, 0x17
        /*000a*/ 	.short	(.L_11 - .L_10)
.L_10:
        /*000c*/ 	.word	0x00000000
        /*0010*/ 	.short	0x0003
        /*0012*/ 	.short	0x0018
        /*0014*/ 	.byte	0x00, 0xf0, 0x21, 0x00


	//----- nvinfo : EIATTR_KPARAM_INFO
	.align		4
.L_11:
        /*0018*/ 	.byte	0x04, 0x17
        /*001a*/ 	.short	(.L_13 - .L_12)
.L_12:
        /*001c*/ 	.word	0x00000000
        /*0020*/ 	.short	0x0002
        /*0022*/ 	.short	0x0010
        /*0024*/ 	.byte	0x00, 0xf0, 0x21, 0x00


	//----- nvinfo : EIATTR_KPARAM_INFO
	.align		4
.L_13:
        /*0028*/ 	.byte	0x04, 0x17
        /*002a*/ 	.short	(.L_15 - .L_14)
.L_14:
        /*002c*/ 	.word	0x00000000
        /*0030*/ 	.short	0x0001
        /*0032*/ 	.short	0x0008
        /*0034*/ 	.byte	0x00, 0xf0, 0x21, 0x00


	//----- nvinfo : EIATTR_KPARAM_INFO
	.align		4
.L_15:
        /*0038*/ 	.byte	0x04, 0x17
        /*003a*/ 	.short	(.L_17 - .L_16)
.L_16:
        /*003c*/ 	.word	0x00000000
        /*0040*/ 	.short	0x0000
        /*0042*/ 	.short	0x0000
        /*0044*/ 	.byte	0x00, 0xf0, 0x21, 0x00


	//----- nvinfo : EIATTR_SPARSE_MMA_MASK
	.align		4
.L_17:
        /*0048*/ 	.byte	0x03, 0x50
        /*004a*/ 	.short	0x0000


	//----- nvinfo : EIATTR_MAXREG_COUNT
	.align		4
        /*004c*/ 	.byte	0x03, 0x1b
        /*004e*/ 	.short	0x00ff


	//----- nvinfo : EIATTR_COOP_GROUP_MASK_REGIDS
	.align		4
        /*0050*/ 	.byte	0x04, 0x29
        /*0052*/ 	.short	(.L_19 - .L_18)


	//   ....[0]....
.L_18:
        /*0054*/ 	.word	0xffffffff


	//----- nvinfo : EIATTR_COOP_GROUP_INSTR_OFFSETS
	.align		4
.L_19:
        /*0058*/ 	.byte	0x04, 0x28
        /*005a*/ 	.short	(.L_21 - .L_20)


	//   ....[0]....
.L_20:
        /*005c*/ 	.word	0x00000840


	//----- nvinfo : EIATTR_EXIT_INSTR_OFFSETS
	.align		4
.L_21:
        /*0060*/ 	.byte	0x04, 0x1c
        /*0062*/ 	.short	(.L_23 - .L_22)


	//   ....[0]....
.L_22:
        /*0064*/ 	.word	0x00001770


	//   ....[1]....
        /*0068*/ 	.word	0x00001790


	//----- nvinfo : EIATTR_MAX_THREADS
	.align		4
.L_23:
        /*006c*/ 	.byte	0x04, 0x05
        /*006e*/ 	.short	(.L_25 - .L_24)
.L_24:
        /*0070*/ 	.word	0x00000080
        /*0074*/ 	.word	0x00000001
        /*0078*/ 	.word	0x00000001


	//----- nvinfo : EIATTR_CBANK_PARAM_SIZE
	.align		4
.L_25:
        /*007c*/ 	.byte	0x03, 0x19
        /*007e*/ 	.short	0x0020


	//----- nvinfo : EIATTR_PARAM_CBANK
	.align		4
        /*0080*/ 	.byte	0x04, 0x0a
        /*0082*/ 	.short	(.L_27 - .L_26)
	.align		4
.L_26:
        /*0084*/ 	.word	index@(.nv.constant0.triton_mm)
        /*0088*/ 	.short	0x0210
        /*008a*/ 	.short	0x0020


	//----- nvinfo : EIATTR_SW_WAR
	.align		4
.L_27:
        /*008c*/ 	.byte	0x04, 0x36
        /*008e*/ 	.short	(.L_29 - .L_28)
.L_28:
        /*0090*/ 	.word	0x00000008
.L_29:


//--------------------- .nv.callgraph             --------------------------
	.section	.nv.callgraph,"",@"SHT_CUDA_CALLGRAPH"
	.align	4
	.sectionentsize	8
	.align		4
        /*0000*/ 	.word	0x00000000
	.align		4
        /*0004*/ 	.word	0xffffffff
	.align		4
        /*0008*/ 	.word	0x00000000
	.align		4
        /*000c*/ 	.word	0xfffffffe
	.align		4
        /*0010*/ 	.word	0x00000000
	.align		4
        /*0014*/ 	.word	0xfffffffd
	.align		4
        /*0018*/ 	.word	0x00000000
	.align		4
        /*001c*/ 	.word	0xfffffffc


//--------------------- .text.triton_mm           --------------------------
	.section	.text.triton_mm,"ax",@progbits
	.sectionflags	@"SHF_BARRIERS=1"
	.align	128
        .global         triton_mm
        .type           triton_mm,@function
        .size           triton_mm,(.L_x_2 - triton_mm)
        .other          triton_mm,@"STO_CUDA_ENTRY STV_DEFAULT"
triton_mm:
.text.triton_mm:
[----:B------:R-:W1:Y:S02]  /*0000*/  LDC R1, c[0x0][0x28] ;  /* 0x00000a00ff017b82 */ /* 0x000e640000000800 */
[----:B------:R-:W2:Y:S01]  /*0010*/  S2R R9, SR_CTAID.X ;  /* 0x0000000000097919 */ /* 0x000ea20000002500 */
[----:B------:R-:W-:Y:S01]  /*0020*/  IMAD.MOV.U32 R5, RZ, RZ, -0x8 ;  /* 0xfffffff8ff057424 */ /* 0x000fe200078e00ff */
[----:B------:R-:W3:Y:S01]  /*0030*/  S2UR UR5, SR_CgaCtaId ;  /* 0x00000000000579c3 */ /* 0x000ee20000008800 */
[----:B------:R-:W-:Y:S01]  /*0040*/  UMOV UR4, 0x400 ;  /* 0x0000040000047882 */ /* 0x000fe20000000000 */
[----:B------:R-:W-:Y:S01]  /*0050*/  ULDC.64 UR16, c[0x0][0x208] ;  /* 0x0000820000107ab9 */ /* 0x000fe20000000a00 */
[----:B------:R-:W-:Y:S02]  /*0060*/  CS2R R24, SRZ ;  /* 0x0000000000187805 */ /* 0x000fe4000001ff00 */
[----:B------:R-:W-:Y:S02]  /*0070*/  CS2R R26, SRZ ;  /* 0x00000000001a7805 */ /* 0x000fe4000001ff00 */
[----:B------:R-:W-:Y:S02]  /*0080*/  CS2R R28, SRZ ;  /* 0x00000000001c7805 */ /* 0x000fe4000001ff00 */
[----:B------:R-:W-:-:S02]  /*0090*/  CS2R R34, SRZ ;  /* 0x0000000000227805 */ /* 0x000fc4000001ff00 */
[----:B------:R-:W-:Y:S02]  /*00a0*/  CS2R R36, SRZ ;  /* 0x0000000000247805 */ /* 0x000fe4000001ff00 */
[----:B------:R-:W-:Y:S02]  /*00b0*/  CS2R R38, SRZ ;  /* 0x0000000000267805 */ /* 0x000fe4000001ff00 */
[----:B------:R-:W-:Y:S02]  /*00c0*/  CS2R R40, SRZ ;  /* 0x0000000000287805 */ /* 0x000fe4000001ff00 */
[----:B------:R-:W-:Y:S02]  /*00d0*/  CS2R R42, SRZ ;  /* 0x00000000002a7805 */ /* 0x000fe4000001ff00 */
[----:B------:R-:W-:Y:S02]  /*00e0*/  CS2R R44, SRZ ;  /* 0x00000000002c7805 */ /* 0x000fe4000001ff00 */
[----:B------:R-:W-:-:S02]  /*00f0*/  CS2R R46, SRZ ;  /* 0x00000000002e7805 */ /* 0x000fc4000001ff00 */
[----:B------:R-:W-:Y:S02]  /*0100*/  CS2R R48, SRZ ;  /* 0x0000000000307805 */ /* 0x000fe4000001ff00 */
[----:B------:R-:W-:Y:S02]  /*0110*/  CS2R R50, SRZ ;  /* 0x0000000000327805 */ /* 0x000fe4000001ff00 */
[----:B------:R-:W-:Y:S02]  /*0120*/  CS2R R52, SRZ ;  /* 0x0000000000347805 */ /* 0x000fe4000001ff00 */
[----:B------:R-:W-:Y:S01]  /*0130*/  CS2R R54, SRZ ;  /* 0x0000000000367805 */ /* 0x000fe2000001ff00 */
[----:B------:R-:W-:Y:S01]  /*0140*/  UMOV UR14, 0xffffffff ;  /* 0xffffffff000e7882 */ /* 0x000fe20000000000 */
[----:B---3--:R-:W-:-:S03]  /*0150*/  UPRMT UR5, UR5, 0x654, UR4 ;  /* 0x0000065405057896 */ /* 0x008fc60008000004 */
[----:B------:R-:W-:Y:S01]  /*0160*/  UMOV UR4, URZ ;  /* 0x0000003f00047c82 */ /* 0x000fe20008000000 */
[----:B--2---:R-:W-:-:S05]  /*0170*/  IMAD.HI R0, R9, 0x2aaaaaab, RZ ;  /* 0x2aaaaaab09007827 */ /* 0x004fca00078e02ff */
[----:B------:R-:W-:-:S04]  /*0180*/  SHF.R.U32.HI R3, RZ, 0x1f, R0 ;  /* 0x0000001fff037819 */ /* 0x000fc80000011600 */
[----:B------:R-:W-:-:S05]  /*0190*/  LEA.HI.SX32 R0, R0, R3, 0x1a ;  /* 0x0000000300007211 */ /* 0x000fca00078fd2ff */
[C---:B------:R-:W-:Y:S02]  /*01a0*/  IMAD R2, R0.reuse, R5, 0x40 ;  /* 0x0000004000027424 */ /* 0x040fe400078e0205 */
[----:B------:R-:W-:-:S03]  /*01b0*/  IMAD R7, R0, -0x180, R9 ;  /* 0xfffffe8000077824 */ /* 0x000fc600078e0209 */
[----:B------:R-:W-:Y:S02]  /*01c0*/  VIMNMX R4, R2, 0x8, PT ;  /* 0x0000000802047848 */ /* 0x000fe40003fe0100 */
[----:B------:R-:W-:Y:S02]  /*01d0*/  IABS R10, R7 ;  /* 0x00000007000a7213 */ /* 0x000fe40000000000 */
[-C--:B------:R-:W-:Y:S02]  /*01e0*/  IABS R11, R4.reuse ;  /* 0x00000004000b7213 */ /* 0x080fe40000000000 */
[-C--:B------:R-:W-:Y:S02]  /*01f0*/  IABS R8, R4.reuse ;  /* 0x0000000400087213 */ /* 0x080fe40000000000 */
[----:B------:R-:W2:Y:S01]  /*0200*/  I2F.RP R5, R11 ;  /* 0x0000000b00057306 */ /* 0x000ea20000209400 */
[----:B------:R-:W-:-:S04]  /*0210*/  LOP3.LUT R7, R7, R4, RZ, 0x3c, !PT ;  /* 0x0000000407077212 */ /* 0x000fc800078e3cff */
[----:B------:R-:W-:-:S03]  /*0220*/  ISETP.GE.AND P0, PT, R7, RZ, PT ;  /* 0x000000ff0700720c */ /* 0x000fc60003f06270 */
[----:B--2---:R-:W2:Y:S02]  /*0230*/  MUFU.RCP R5, R5 ;  /* 0x0000000500057308 */ /* 0x004ea40000001000 */
[----:B--2---:R-:W-:-:S06]  /*0240*/  VIADD R2, R5, 0xffffffe ;  /* 0x0ffffffe05027836 */ /* 0x004fcc0000000000 */
[----:B------:R2:W3:Y:S02]  /*0250*/  F2I.FTZ.U32.TRUNC.NTZ R3, R2 ;  /* 0x0000000200037305 */ /* 0x0004e4000021f000 */
[----:B--2---:R-:W-:Y:S02]  /*0260*/  IMAD.MOV.U32 R2, RZ, RZ, RZ ;  /* 0x000000ffff027224 */ /* 0x004fe400078e00ff */
[----:B---3--:R-:W-:-:S04]  /*0270*/  IMAD.MOV R6, RZ, RZ, -R3 ;  /* 0x000000ffff067224 */ /* 0x008fc800078e0a03 */
[----:B------:R-:W-:Y:S02]  /*0280*/  IMAD R13, R6, R11, RZ ;  /* 0x0000000b060d7224 */ /* 0x000fe400078e02ff */
[----:B------:R-:W-:Y:S02]  /*0290*/  IMAD.MOV.U32 R6, RZ, RZ, R10 ;  /* 0x000000ffff067224 */ /* 0x000fe400078e000a */
[----:B------:R-:W-:-:S04]  /*02a0*/  IMAD.HI.U32 R3, R3, R13, R2 ;  /* 0x0000000d03037227 */ /* 0x000fc800078e0002 */
[----:B------:R-:W-:Y:S01]  /*02b0*/  IMAD.MOV R13, RZ, RZ, -R8 ;  /* 0x000000ffff0d7224 */ /* 0x000fe200078e0a08 */
[----:B------:R-:W-:Y:S01]  /*02c0*/  IABS R8, R9 ;  /* 0x0000000900087213 */ /* 0x000fe20000000000 */
[----:B------:R-:W-:-:S04]  /*02d0*/  IMAD.HI.U32 R5, R3, R6, RZ ;  /* 0x0000000603057227 */ /* 0x000fc800078e00ff */
[-C--:B------:R-:W-:Y:S02]  /*02e0*/  IMAD R6, R5, R13.reuse, R6 ;  /* 0x0000000d05067224 */ /* 0x080fe400078e0206 */
[----:B------:R-:W-:Y:S02]  /*02f0*/  IMAD.HI.U32 R2, R3, R8, RZ ;  /* 0x0000000803027227 */ /* 0x000fe400078e00ff */
[----:B------:R-:W2:Y:S01]  /*0300*/  S2R R3, SR_TID.X ;  /* 0x0000000000037919 */ /* 0x000ea20000002100 */
[----:B------:R-:W-:Y:S01]  /*0310*/  ISETP.GT.U32.AND P3, PT, R11, R6, PT ;  /* 0x000000060b00720c */ /* 0x000fe20003f64070 */
[----:B------:R-:W-:-:S05]  /*0320*/  IMAD R2, R2, R13, R8 ;  /* 0x0000000d02027224 */ /* 0x000fca00078e0208 */
[----:B------:R-:W-:-:S07]  /*0330*/  ISETP.GT.U32.AND P2, PT, R11, R2, PT ;  /* 0x000000020b00720c */ /* 0x000fce0003f44070 */
[----:B------:R-:W-:Y:S02]  /*0340*/  @!P3 IMAD.IADD R6, R6, 0x1, -R11 ;  /* 0x000000010606b824 */ /* 0x000fe400078e0a0b */
[----:B------:R-:W-:-:S03]  /*0350*/  @!P3 VIADD R5, R5, 0x1 ;  /* 0x000000010505b836 */ /* 0x000fc60000000000 */
[----:B------:R-:W-:Y:S01]  /*0360*/  ISETP.GE.U32.AND P1, PT, R6, R11, PT ;  /* 0x0000000b0600720c */ /* 0x000fe20003f26070 */
[----:B------:R-:W-:-:S05]  /*0370*/  @!P2 IMAD.IADD R2, R2, 0x1, -R11 ;  /* 0x000000010202a824 */ /* 0x000fca00078e0a0b */
[----:B------:R-:W-:-:S07]  /*0380*/  ISETP.GT.U32.AND P2, PT, R11, R2, PT ;  /* 0x000000020b00720c */ /* 0x000fce0003f44070 */
[----:B------:R-:W-:Y:S01]  /*0390*/  @P1 VIADD R5, R5, 0x1 ;  /* 0x0000000105051836 */ /* 0x000fe20000000000 */
[----:B------:R-:W-:-:S03]  /*03a0*/  ISETP.NE.AND P1, PT, R4, RZ, PT ;  /* 0x000000ff0400720c */ /* 0x000fc60003f25270 */
[----:B------:R-:W-:Y:S01]  /*03b0*/  IMAD.MOV.U32 R6, RZ, RZ, R5 ;  /* 0x000000ffff067224 */ /* 0x000fe200078e0005 */
[----:B------:R-:W-:Y:S01]  /*03c0*/  LOP3.LUT R5, RZ, R4, RZ, 0x33, !PT ;  /* 0x00000004ff057212 */ /* 0x000fe200078e33ff */
[----:B------:R-:W-:Y:S01]  /*03d0*/  @!P2 IMAD.IADD R2, R2, 0x1, -R11 ;  /* 0x000000010202a824 */ /* 0x000fe200078e0a0b */
[----:B--2---:R-:W-:Y:S01]  /*03e0*/  SHF.R.U32.HI R4, RZ, 0x2, R3 ;  /* 0x00000002ff047819 */ /* 0x004fe20000011603 */
[----:B------:R-:W-:Y:S01]  /*03f0*/  @!P0 IMAD.MOV R6, RZ, RZ, -R6 ;  /* 0x000000ffff068224 */ /* 0x000fe200078e0a06 */
[----:B------:R-:W-:Y:S02]  /*0400*/  ISETP.GE.AND P0, PT, R9, RZ, PT ;  /* 0x000000ff0900720c */ /* 0x000fe40003f06270 */
[----:B------:R-:W2:Y:S02]  /*0410*/  LDC.64 R8, c[0x0][0x218] ;  /* 0x00008600ff087b82 */ /* 0x000ea40000000a00 */
[----:B------:R-:W-:Y:S02]  /*0420*/  SEL R17, R5, R6, !P1 ;  /* 0x0000000605117207 */ /* 0x000fe40004800000 */
[----:B------:R-:W-:-:S03]  /*0430*/  SGXT.U32 R6, R4, 0x5 ;  /* 0x000000050406781a */ /* 0x000fc60000000000 */
[----:B------:R-:W-:-:S04]  /*0440*/  IMAD.SHL.U32 R17, R17, 0x40, RZ ;  /* 0x0000004011117824 */ /* 0x000fc800078e00ff */
[----:B------:R-:W-:Y:S01]  /*0450*/  @!P0 IMAD.MOV R2, RZ, RZ, -R2 ;  /* 0x000000ffff028224 */ /* 0x000fe200078e0a02 */
[----:B------:R-:W-:Y:S02]  /*0460*/  LOP3.LUT R12, R17, R6, RZ, 0xfc, !PT ;  /* 0x00000006110c7212 */ /* 0x000fe400078efcff */
[----:B------:R-:W-:Y:S02]  /*0470*/  LOP3.LUT R13, R17, 0x20, R6, 0xfe, !PT ;  /* 0x00000020110d7812 */ /* 0x000fe400078efe06 */
[----:B------:R-:W-:Y:S01]  /*0480*/  SEL R5, R5, R2, !P1 ;  /* 0x0000000205057207 */ /* 0x000fe20004800000 */
[----:B------:R-:W-:-:S03]  /*0490*/  IMAD.HI R4, R12, 0x2aaaaaab, RZ ;  /* 0x2aaaaaab0c047827 */ /* 0x000fc600078e02ff */
[----:B------:R-:W-:Y:S01]  /*04a0*/  LEA R0, R0, R5, 0x3 ;  /* 0x0000000500007211 */ /* 0x000fe200078e18ff */
[----:B------:R-:W-:Y:S01]  /*04b0*/  IMAD.HI R16, R13, 0x2aaaaaab, RZ ;  /* 0x2aaaaaab0d107827 */ /* 0x000fe200078e02ff */
[----:B------:R-:W-:Y:S02]  /*04c0*/  SHF.R.U32.HI R7, RZ, 0x1f, R4 ;  /* 0x0000001fff077819 */ /* 0x000fe40000011604 */
[----:B------:R-:W-:Y:S01]  /*04d0*/  SHF.R.S32.HI R14, RZ, 0x19, R0 ;  /* 0x00000019ff0e7819 */ /* 0x000fe20000011400 */
[----:B------:R-:W-:Y:S01]  /*04e0*/  IMAD.SHL.U32 R0, R0, 0x40, RZ ;  /* 0x0000004000007824 */ /* 0x000fe200078e00ff */
[----:B------:R-:W-:Y:S01]  /*04f0*/  LEA.HI R19, R4, R7, RZ, 0x17 ;  /* 0x0000000704137211 */ /* 0x000fe200078fb8ff */
[----:B------:R-:W-:Y:S01]  /*0500*/  IMAD.SHL.U32 R2, R3, 0x8, RZ ;  /* 0x0000000803027824 */ /* 0x000fe200078e00ff */
[----:B------:R-:W-:Y:S01]  /*0510*/  SGXT R14, R14, 0x1 ;  /* 0x000000010e0e781a */ /* 0x000fe20000000200 */
[----:B------:R-:W3:Y:S01]  /*0520*/  LDC.64 R4, c[0x0][0x220] ;  /* 0x00008800ff047b82 */ /* 0x000ee20000000a00 */
[----:B------:R-:W-:Y:S01]  /*0530*/  LOP3.LUT R10, R0, R6, RZ, 0xfc, !PT ;  /* 0x00000006000a7212 */ /* 0x000fe200078efcff */
[----:B------:R-:W-:Y:S01]  /*0540*/  IMAD R19, R19, -0xc00, R12 ;  /* 0xfffff40013137824 */ /* 0x000fe200078e020c */
[----:B------:R-:W-:-:S02]  /*0550*/  LOP3.LUT R11, R0, 0x20, R6, 0xfe, !PT ;  /* 0x00000020000b7812 */ /* 0x000fc400078efe06 */
[C---:B------:R-:W-:Y:S02]  /*0560*/  LEA.HI R15, R14.reuse, R10, RZ, 0xc ;  /* 0x0000000a0e0f7211 */ /* 0x040fe400078f60ff */
[----:B------:R-:W-:Y:S02]  /*0570*/  LEA.HI R14, R14, R11, RZ, 0xc ;  /* 0x0000000b0e0e7211 */ /* 0x000fe400078f60ff */
[----:B------:R-:W-:Y:S02]  /*0580*/  LOP3.LUT R15, R15, 0x3ff000, RZ, 0xc0, !PT ;  /* 0x003ff0000f0f7812 */ /* 0x000fe400078ec0ff */
[----:B------:R-:W-:Y:S02]  /*0590*/  SHF.R.U32.HI R21, RZ, 0x1f, R16 ;  /* 0x0000001fff157819 */ /* 0x000fe40000011610 */
[----:B------:R-:W-:Y:S01]  /*05a0*/  LOP3.LUT R14, R14, 0x3ff000, RZ, 0xc0, !PT ;  /* 0x003ff0000e0e7812 */ /* 0x000fe200078ec0ff */
[----:B------:R-:W-:Y:S01]  /*05b0*/  IMAD.IADD R15, R10, 0x1, -R15 ;  /* 0x000000010a0f7824 */ /* 0x000fe200078e0a0f */
[----:B------:R-:W-:-:S02]  /*05c0*/  LOP3.LUT R18, R2, 0x18, R3, 0x48, !PT ;  /* 0x0000001802127812 */ /* 0x000fc400078e4803 */
[----:B------:R-:W-:Y:S01]  /*05d0*/  LOP3.LUT R7, R6, 0x20, RZ, 0xfc, !PT ;  /* 0x0000002006077812 */ /* 0x000fe200078efcff */
[----:B------:R-:W-:Y:S01]  /*05e0*/  IMAD.IADD R11, R11, 0x1, -R14 ;  /* 0x000000010b0b7824 */ /* 0x000fe200078e0a0e */
[----:B------:R-:W-:Y:S01]  /*05f0*/  LEA.HI R16, R16, R21, RZ, 0x17 ;  /* 0x0000001510107211 */ /* 0x000fe200078fb8ff */
[--C-:B------:R-:W-:Y:S01]  /*0600*/  IMAD R6, R6, 0x20, R18.reuse ;  /* 0x0000002006067824 */ /* 0x100fe200078e0212 */
[----:B------:R-:W-:Y:S01]  /*0610*/  LOP3.LUT R10, R2, 0x18, RZ, 0xc0, !PT ;  /* 0x00000018020a7812 */ /* 0x000fe200078ec0ff */
[----:B------:R-:W-:Y:S02]  /*0620*/  IMAD R7, R7, 0x20, R18 ;  /* 0x0000002007077824 */ /* 0x000fe400078e0212 */
[----:B------:R-:W-:Y:S01]  /*0630*/  IMAD R13, R16, -0xc00, R13 ;  /* 0xfffff400100d7824 */ /* 0x000fe200078e020d */
[----:B------:R-:W-:Y:S01]  /*0640*/  LEA R31, R6, UR5, 0x1 ;  /* 0x00000005061f7c11 */ /* 0x000fe2000f8e08ff */
[--C-:B------:R-:W-:Y:S01]  /*0650*/  IMAD R15, R15, 0xc00, R10.reuse ;  /* 0x00000c000f0f7824 */ /* 0x100fe200078e020a */
[----:B------:R-:W-:Y:S01]  /*0660*/  LEA R33, R7, UR5, 0x1 ;  /* 0x0000000507217c11 */ /* 0x000fe2000f8e08ff */
[--C-:B------:R-:W-:Y:S01]  /*0670*/  IMAD R11, R11, 0xc00, R10.reuse ;  /* 0x00000c000b0b7824 */ /* 0x100fe200078e020a */
[----:B------:R-:W-:Y:S01]  /*0680*/  SHF.R.U32.HI R16, RZ, 0x5, R3 ;  /* 0x00000005ff107819 */ /* 0x000fe20000011603 */
[----:B------:R-:W-:-:S02]  /*0690*/  IMAD R23, R19, 0xc00, R10 ;  /* 0x00000c0013177824 */ /* 0x000fc400078e020a */
[----:B------:R-:W-:Y:S02]  /*06a0*/  IMAD R13, R13, 0xc00, R10 ;  /* 0x00000c000d0d7824 */ /* 0x000fe400078e020a */
[----:B--2---:R-:W-:-:S04]  /*06b0*/  IMAD.WIDE R18, R15, 0x2, R8 ;  /* 0x000000020f127825 */ /* 0x004fc800078e0208 */
[----:B------:R-:W-:Y:S01]  /*06c0*/  IMAD.WIDE R20, R11, 0x2, R8 ;  /* 0x000000020b147825 */ /* 0x000fe200078e0208 */
[----:B------:R-:W-:Y:S01]  /*06d0*/  @!PT LDS RZ, [RZ] ;  /* 0x00000000fffff984 */ /* 0x000fe20000000800 */
[----:B------:R-:W-:Y:S01]  /*06e0*/  @!PT LDS RZ, [RZ] ;  /* 0x00000000fffff984 */ /* 0x000fe20000000800 */
[----:B------:R-:W-:Y:S01]  /*06f0*/  @!PT LDS RZ, [RZ] ;  /* 0x00000000fffff984 */ /* 0x000fe20000000800 */
[----:B------:R-:W-:Y:S01]  /*0700*/  LDGSTS.E.BYPASS.128 [R31], desc[UR16][R18.64] ;  /* 0x00000000121f7fae */ /* 0x000fe2000b901c50 */
[----:B------:R-:W-:Y:S02]  /*0710*/  IADD3 R9, P2, R18, 0x40, RZ ;  /* 0x0000004012097810 */ /* 0x000fe40007f5e0ff */
[--C-:B---3--:R-:W-:Y:S01]  /*0720*/  IMAD.WIDE R22, R23, 0x2, R4.reuse ;  /* 0x0000000217167825 */ /* 0x108fe200078e0204 */
[----:B------:R2:W-:Y:S01]  /*0730*/  LDGSTS.E.BYPASS.128 [R33], desc[UR16][R20.64] ;  /* 0x0000000014217fae */ /* 0x0005e2000b901c50 */
[----:B------:R-:W-:Y:S02]  /*0740*/  IADD3 R10, P0, R20, 0x40, RZ ;  /* 0x00000040140a7810 */ /* 0x000fe40007f1e0ff */
[----:B------:R-:W-:Y:S01]  /*0750*/  IMAD.WIDE R4, R13, 0x2, R4 ;  /* 0x000000020d047825 */ /* 0x000fe200078e0204 */
[----:B------:R-:W0:Y:S01]  /*0760*/  LDGDEPBAR ;  /* 0x00000000000079af */ /* 0x000e220000000000 */
[----:B------:R-:W-:-:S02]  /*0770*/  IADD3 R8, P1, R22, 0x40, RZ ;  /* 0x0000004016087810 */ /* 0x000fc40007f3e0ff */
[----:B------:R-:W-:Y:S01]  /*0780*/  IMAD.X R11, RZ, RZ, R21, P0 ;  /* 0x000000ffff0b7224 */ /* 0x000fe200000e0615 */
[----:B------:R3:W-:Y:S01]  /*0790*/  LDGSTS.E.BYPASS.128 [R31+0x2000], desc[UR16][R22.64] ;  /* 0x02000000161f7fae */ /* 0x0007e2000b901c50 */
[----:B------:R-:W-:Y:S01]  /*07a0*/  IADD3 R12, P0, R4, 0x40, RZ ;  /* 0x00000040040c7810 */ /* 0x000fe20007f1e0ff */
[----:B------:R-:W-:Y:S02]  /*07b0*/  IMAD.X R14, RZ, RZ, R19, P2 ;  /* 0x000000ffff0e7224 */ /* 0x000fe400010e0613 */
[----:B------:R4:W-:Y:S01]  /*07c0*/  LDGSTS.E.BYPASS.128 [R33+0x2000], desc[UR16][R4.64] ;  /* 0x0200000004217fae */ /* 0x0009e2000b901c50 */
[----:B------:R-:W-:Y:S01]  /*07d0*/  IMAD.X R13, RZ, RZ, R23, P1 ;  /* 0x000000ffff0d7224 */ /* 0x000fe200008e0617 */
[----:B--2---:R-:W-:Y:S01]  /*07e0*/  LOP3.LUT R20, R16, 0x7fffffc, RZ, 0xc0, !PT ;  /* 0x07fffffc10147812 */ /* 0x004fe200078ec0ff */
[----:B------:R-:W-:Y:S01]  /*07f0*/  IMAD.X R15, RZ, RZ, R5, P0 ;  /* 0x000000ffff0f7224 */ /* 0x000fe200000e0605 */
[----:B------:R-:W0:Y:S01]  /*0800*/  LDGDEPBAR ;  /* 0x00000000000079af */ /* 0x000e220000000000 */
[----:B------:R-:W-:Y:S01]  /*0810*/  IMAD.MOV.U32 R18, RZ, RZ, RZ ;  /* 0x000000ffff127224 */ /* 0x000fe200078e00ff */
[----:B---3--:R-:W-:-:S02]  /*0820*/  CS2R R30, SRZ ;  /* 0x00000000001e7805 */ /* 0x008fc4000001ff00 */
[----:B----4-:R-:W-:-:S07]  /*0830*/  CS2R R32, SRZ ;  /* 0x0000000000207805 */ /* 0x010fce000001ff00 */
.L_x_0:
[----:B--2---:R-:W2:Y:S01]  /*0840*/  SHFL.IDX PT, R4, R20, RZ, 0x1f ;  /* 0x00001fff14047589 */ /* 0x004ea200000e0000 */
[----:B------:R-:W-:Y:S01]  /*0850*/  UIADD3 UR14, UR14, 0x1, URZ ;  /* 0x000000010e0e7890 */ /* 0x000fe2000fffe03f */
[----:B------:R-:W-:-:S04]  /*0860*/  DEPBAR.LE SB0, 0x0 ;  /* 0x000080000000791a */ /* 0x000fc80000000000 */
[----:B------:R-:W-:Y:S01]  /*0870*/  UISETP.GE.AND UP0, UPT, UR14, 0x2, UPT ;  /* 0x000000020e00788c */ /* 0x000fe2000bf06270 */
[----:B------:R-:W-:Y:S01]  /*0880*/  BAR.SYNC.DEFER_BLOCKING 0x0 ;  /* 0x0000000000007b1d */ /* 0x000fe20000010000 */
[----:B------:R-:W-:Y:S01]  /*0890*/  UIADD3 UR4, UR4, 0x1, URZ ;  /* 0x0000000104047890 */ /* 0x000fe2000fffe03f */
[C---:B------:R-:W-:Y:S01]  /*08a0*/  ISETP.GE.U32.AND P0, PT, R18.reuse, 0xbe0, PT ;  /* 0x00000be01200780c */ /* 0x040fe20003f06070 */
[----:B------:R-:W-:Y:S01]  /*08b0*/  USEL UR14, UR14, URZ, !UP0 ;  /* 0x0000003f0e0e7287 */ /* 0x000fe2000c000000 */
[----:B------:R-:W-:Y:S01]  /*08c0*/  MOV R5, R14 ;  /* 0x0000000e00057202 */ /* 0x000fe20000000f00 */
[----:B------:R-:W-:Y:S01]  /*08d0*/  VIADD R18, R18, 0x20 ;  /* 0x0000002012127836 */ /* 0x000fe20000000000 */
[----:B------:R-:W-:Y:S01]  /*08e0*/  UMOV UR11, 0x80000020 ;  /* 0x80000020000b7882 */ /* 0x000fe20000000000 */
[----:B--2---:R-:W-:Y:S01]  /*08f0*/  R2UR UR6, R4 ;  /* 0x00000000040672ca */ /* 0x004fe200000e0000 */
[----:B------:R-:W-:Y:S01]  /*0900*/  IMAD.MOV.U32 R4, RZ, RZ, R9 ;  /* 0x000000ffff047224 */ /* 0x000fe200078e0009 */
[----:B------:R-:W-:Y:S01]  /*0910*/  IADD3 R9, P4, R9, 0x40, RZ ;  /* 0x0000004009097810 */ /* 0x000fe20007f9e0ff */
[----:B------:R-:W-:-:S04]  /*0920*/  WARPGROUP.ARRIVE ;  /* 0x00000000000079c5 */ /* 0x000fc80000000000 */
[----:B------:R-:W-:-:S06]  /*0930*/  IMAD.X R14, RZ, RZ, R14, P4 ;  /* 0x000000ffff0e7224 */ /* 0x000fcc00020e060e */
[----:B------:R-:W-:Y:S02]  /*0940*/  USHF.L.U32 UR7, UR6, 0x6, URZ ;  /* 0x0000000606077899 */ /* 0x000fe4000800063f */
[----:B------:R-:W-:Y:S02]  /*0950*/  ULEA UR6, UR14, UR5, 0xc ;  /* 0x000000050e067291 */ /* 0x000fe4000f8e603f */
[----:B------:R-:W-:Y:S02]  /*0960*/  ULOP3.LUT UR7, UR7, 0xc0, URZ, 0xc0, !UPT ;  /* 0x000000c007077892 */ /* 0x000fe4000f8ec03f */
[----:B------:R-:W-:Y:S02]  /*0970*/  USHF.R.U32.HI UR8, URZ, 0x4, UR6 ;  /* 0x000000043f087899 */ /* 0x000fe40008011606 */
[----:B------:R-:W-:Y:S02]  /*0980*/  UIADD3 UR6, UR6, 0x2000, URZ ;  /* 0x0000200006067890 */ /* 0x000fe4000fffe03f */
[----:B------:R-:W-:-:S02]  /*0990*/  ULOP3.LUT UR8, UR8, 0x3fff, URZ, 0xc0, !UPT ;  /* 0x00003fff08087892 */ /* 0x000fc4000f8ec03f */
[----:B------:R-:W-:Y:S02]  /*09a0*/  USHF.R.U32.HI UR6, URZ, 0x4, UR6 ;  /* 0x000000043f067899 */ /* 0x000fe40008011606 */
[----:B------:R-:W-:Y:S02]  /*09b0*/  UIADD3 UR12, UP0, UR7, UR8, URZ ;  /* 0x00000008070c7290 */ /* 0x000fe4000ff1e03f */
[----:B------:R-:W-:Y:S02]  /*09c0*/  ULOP3.LUT UR6, UR6, 0x3fff, URZ, 0xc0, !UPT ;  /* 0x00003fff06067892 */ /* 0x000fe4000f8ec03f */
[----:B------:R-:W-:Y:S02]  /*09d0*/  UIADD3.X UR13, URZ, URZ, URZ, UP0, !UPT ;  /* 0x0000003f3f0d7290 */ /* 0x000fe400087fe43f */
[----:B------:R-:W-:Y:S02]  /*09e0*/  ULOP3.LUT UR10, UR6, 0x1000000, URZ, 0xfc, !UPT ;  /* 0x01000000060a7892 */ /* 0x000fe4000f8efc3f */
[----:B------:R-:W-:-:S02]  /*09f0*/  ULOP3.LUT UR8, UR12, 0x1000000, URZ, 0xfc, !UPT ;  /* 0x010000000c087892 */ /* 0x000fc4000f8efc3f */
[----:B------:R-:W-:Y:S01]  /*0a00*/  ULOP3.LUT UR9, UR13, 0x80000020, URZ, 0xfc, !UPT ;  /* 0x800000200d097892 */ /* 0x000fe2000f8efc3f */
[----:B------:R-:W-:Y:S01]  /*0a10*/  UMOV UR7, URZ ;  /* 0x0000003f00077c82 */ /* 0x000fe20008000000 */
[----:B------:R-:W-:-:S04]  /*0a20*/  UISETP.GE.AND UP0, UPT, UR4, 0x2, UPT ;  /* 0x000000020400788c */ /* 0x000fc8000bf06270 */
[----:B------:R-:W-:-:S03]  /*0a30*/  USEL UR4, UR4, URZ, !UP0 ;  /* 0x0000003f04047287 */ /* 0x000fc6000c000000 */
[----:B------:R-:W-:Y:S01]  /*0a40*/  HGMMA.64x64x16.F32.BF16 R24, gdesc[UR8], R24 ;  /* 0x00e00000081879f0 */ /* 0x000fe20008701818 */
[----:B------:R-:W-:Y:S01]  /*0a50*/  UMOV UR8, 0x1000002 ;  /* 0x0100000200087882 */ /* 0x000fe20000000000 */
[----:B------:R-:W-:Y:S02]  /*0a60*/  UMOV UR9, 0x80000020 ;  /* 0x8000002000097882 */ /* 0x000fe40000000000 */
[----:B------:R-:W-:Y:S02]  /*0a70*/  UIADD3.64 UR10, UR6, UR8, URZ ;  /* 0x00000008060a7297 */ /* 0x000fe4000fffe03f */
[----:B------:R-:W-:Y:S02]  /*0a80*/  UIADD3.64 UR8, UR12, UR8, URZ ;  /* 0x000000080c087297 */ /* 0x000fe4000fffe03f */
[----:B------:R-:W-:-:S06]  /*0a90*/  ULEA UR6, UR4, UR5, 0xc ;  /* 0x0000000504067291 */ /* 0x000fcc000f8e603f */
[----:B------:R-:W-:Y:S02]  /*0aa0*/  LEA R19, R6, UR6, 0x1 ;  /* 0x0000000606137c11 */ /* 0x000fe4000f8e08ff */
[----:B------:R-:W-:Y:S01]  /*0ab0*/  LEA R21, R7, UR6, 0x1 ;  /* 0x0000000607157c11 */ /* 0x000fe2000f8e08ff */
[----:B------:R-:W-:Y:S03]  /*0ac0*/  HGMMA.64x64x16.F32.BF16 R24, gdesc[UR8], R24, gsb0 ;  /* 0x00e00000081879f0 */ /* 0x000fe60008001818 */
[----:B------:R-:W-:Y:S02]  /*0ad0*/  WARPGROUP.DEPBAR.LE gsb0, 0x1 ;  /* 0x00008000000079c5 */ /* 0x000fe40000010100 */
[----:B------:R-:W-:Y:S06]  /*0ae0*/  BAR.SYNC.DEFER_BLOCKING 0x0 ;  /* 0x0000000000007b1d */ /* 0x000fec0000010000 */
[----:B------:R-:W-:Y:S01]  /*0af0*/  @!PT LDS RZ, [RZ] ;  /* 0x00000000fffff984 */ /* 0x000fe20000000800 */
[----:B------:R-:W-:Y:S01]  /*0b00*/  @!PT LDS RZ, [RZ] ;  /* 0x00000000fffff984 */ /* 0x000fe20000000800 */
[----:B------:R-:W-:Y:S01]  /*0b10*/  @!PT LDS RZ, [RZ] ;  /* 0x00000000fffff984 */ /* 0x000fe20000000800 */
[----:B------:R2:W-:Y:S02]  /*0b20*/  LDGSTS.E.BYPASS.128 [R19], desc[UR16][R4.64], !P0 ;  /* 0x0000000004137fae */ /* 0x0005e4000c101c50 */
[----:B--2---:R-:W-:Y:S01]  /*0b30*/  IMAD.MOV.U32 R4, RZ, RZ, R10 ;  /* 0x000000ffff047224 */ /* 0x004fe200078e000a */
[----:B------:R-:W-:Y:S01]  /*0b40*/  IADD3 R10, P3, R10, 0x40, RZ ;  /* 0x000000400a0a7810 */ /* 0x000fe20007f7e0ff */
[----:B------:R-:W-:-:S04]  /*0b50*/  IMAD.MOV.U32 R5, RZ, RZ, R11 ;  /* 0x000000ffff057224 */ /* 0x000fc800078e000b */
[----:B------:R-:W-:Y:S01]  /*0b60*/  IMAD.X R11, RZ, RZ, R11, P3 ;  /* 0x000000ffff0b7224 */ /* 0x000fe200018e060b */
[----:B------:R2:W-:Y:S04]  /*0b70*/  LDGSTS.E.BYPASS.128 [R21], desc[UR16][R4.64], !P0 ;  /* 0x0000000004157fae */ /* 0x0005e8000c101c50 */
[----:B------:R-:W0:Y:S01]  /*0b80*/  LDGDEPBAR ;  /* 0x00000000000079af */ /* 0x000e220000000000 */
[----:B--2---:R-:W-:Y:S01]  /*0b90*/  IMAD.MOV.U32 R4, RZ, RZ, R8 ;  /* 0x000000ffff047224 */ /* 0x004fe200078e0008 */
[----:B------:R-:W-:Y:S01]  /*0ba0*/  IADD3 R8, P2, R8, 0x40, RZ ;  /* 0x0000004008087810 */ /* 0x000fe20007f5e0ff */
[----:B------:R-:W-:-:S04]  /*0bb0*/  IMAD.MOV.U32 R5, RZ, RZ, R13 ;  /* 0x000000ffff057224 */ /* 0x000fc800078e000d */
[----:B------:R-:W-:Y:S01]  /*0bc0*/  IMAD.X R13, RZ, RZ, R13, P2 ;  /* 0x000000ffff0d7224 */ /* 0x000fe200010e060d */
[----:B------:R2:W-:Y:S02]  /*0bd0*/  LDGSTS.E.BYPASS.128 [R19+0x2000], desc[UR16][R4.64], !P0 ;  /* 0x0200000004137fae */ /* 0x0005e4000c101c50 */
[----:B--2---:R-:W-:Y:S01]  /*0be0*/  IMAD.MOV.U32 R4, RZ, RZ, R12 ;  /* 0x000000ffff047224 */ /* 0x004fe200078e000c */
[----:B------:R-:W-:Y:S01]  /*0bf0*/  IADD3 R12, P1, R12, 0x40, RZ ;  /* 0x000000400c0c7810 */ /* 0x000fe20007f3e0ff */
[----:B------:R-:W-:-:S04]  /*0c00*/  IMAD.MOV.U32 R5, RZ, RZ, R15 ;  /* 0x000000ffff057224 */ /* 0x000fc800078e000f */
[----:B------:R-:W-:Y:S01]  /*0c10*/  IMAD.X R15, RZ, RZ, R15, P1 ;  /* 0x000000ffff0f7224 */ /* 0x000fe200008e060f */
[----:B------:R2:W-:Y:S04]  /*0c20*/  LDGSTS.E.BYPASS.128 [R21+0x2000], desc[UR16][R4.64], !P0 ;  /* 0x0200000004157fae */ /* 0x0005e8000c101c50 */
[----:B------:R-:W0:Y:S01]  /*0c30*/  LDGDEPBAR ;  /* 0x00000000000079af */ /* 0x000e220000000000 */
[----:B------:R-:W-:Y:S05]  /*0c40*/  @!P0 BRA `(.L_x_0) ;  /* 0xfffffff800fc8947 */ /* 0x000fea000383ffff */
[----:B------:R-:W-:Y:S02]  /*0c50*/  WARPGROUP.DEPBAR.LE gsb0, 0x0 ;  /* 0x00008000000079c5 */ /* 0x000fe40000010000 */
[----:B------:R-:W-:-:S04]  /*0c60*/  DEPBAR.LE SB0, 0x0 ;  /* 0x000080000000791a */ /* 0x000fc80000000000 */
[----:B--2---:R-:W-:Y:S01]  /*0c70*/  SHF.R.U32.HI R4, RZ, 0x2, R3 ;  /* 0x00000002ff047819 */ /* 0x004fe20000011603 */
[----:B------:R-:W-:Y:S01]  /*0c80*/  IMAD.SHL.U32 R5, R3, 0x2, RZ ;  /* 0x0000000203057824 */ /* 0x000fe200078e00ff */
[----:B------:R-:W-:Y:S02]  /*0c90*/  LOP3.LUT R16, R16, 0x3, RZ, 0xc0, !PT ;  /* 0x0000000310107812 */ /* 0x000fe400078ec0ff */
[----:B------:R-:W-:Y:S02]  /*0ca0*/  SGXT.U32 R4, R4, 0x3 ;  /* 0x000000030404781a */ /* 0x000fe40000000000 */
[----:B------:R-:W-:Y:S02]  /*0cb0*/  SHF.L.U32 R7, R16, 0x4, RZ ;  /* 0x0000000410077819 */ /* 0x000fe400000006ff */
[----:B------:R-:W-:Y:S02]  /*0cc0*/  LOP3.LUT R6, R5, 0x6, RZ, 0xc0, !PT ;  /* 0x0000000605067812 */ /* 0x000fe400078ec0ff */
[----:B------:R-:W-:-:S02]  /*0cd0*/  LOP3.LUT R7, R7, R4, RZ, 0xfc, !PT ;  /* 0x0000000407077212 */ /* 0x000fc400078efcff */
[----:B------:R-:W-:Y:S02]  /*0ce0*/  SHF.R.U32.HI R8, RZ, 0x3, R3 ;  /* 0x00000003ff087819 */ /* 0x000fe40000011603 */
[----:B------:R-:W-:Y:S01]  /*0cf0*/  LOP3.LUT R17, R17, 0x38, R2, 0xf8, !PT ;  /* 0x0000003811117812 */ /* 0x000fe200078ef802 */
[----:B------:R-:W-:Y:S01]  /*0d00*/  IMAD R6, R7, 0x48, R6 ;  /* 0x0000004807067824 */ /* 0x000fe200078e0206 */
[----:B------:R-:W-:Y:S02]  /*0d10*/  SGXT.U32 R5, R8, 0x4 ;  /* 0x000000040805781a */ /* 0x000fe40000000000 */
[----:B------:R-:W2:Y:S01]  /*0d20*/  LDC.64 R8, c[0x0][0x210] ;  /* 0x00008400ff087b82 */ /* 0x000ea20000000a00 */
[----:B------:R-:W-:Y:S02]  /*0d30*/  ISETP.GE.AND P0, PT, R17, 0xc00, PT ;  /* 0x00000c001100780c */ /* 0x000fe40003f06270 */
[----:B------:R-:W-:-:S05]  /*0d40*/  LEA R10, R6, UR5, 0x2 ;  /* 0x00000005060a7c11 */ /* 0x000fca000f8e10ff */
[----:B------:R-:W-:Y:S01]  /*0d50*/  BAR.SYNC.DEFER_BLOCKING 0x0 ;  /* 0x0000000000007b1d */ /* 0x000fe20000010000 */
[----:B------:R-:W-:Y:S02]  /*0d60*/  LOP3.LUT R0, R5, R0, RZ, 0xfc, !PT ;  /* 0x0000000005007212 */ /* 0x000fe400078efcff */
[----:B------:R-:W-:Y:S02]  /*0d70*/  CS2R R4, SRZ ;  /* 0x0000000000047805 */ /* 0x000fe4000001ff00 */
[----:B------:R-:W-:Y:S02]  /*0d80*/  CS2R R6, SRZ ;  /* 0x0000000000067805 */ /* 0x000fe4000001ff00 */
[C---:B------:R-:W-:Y:S02]  /*0d90*/  ISETP.LT.AND P1, PT, R0.reuse, 0x1000, !P0 ;  /* 0x000010000000780c */ /* 0x040fe40004721270 */
[----:B------:R-:W-:Y:S02]  /*0da0*/  CS2R R20, SRZ ;  /* 0x0000000000147805 */ /* 0x000fe4000001ff00 */
[----:B------:R-:W-:Y:S01]  /*0db0*/  CS2R R22, SRZ ;  /* 0x0000000000167805 */ /* 0x000fe2000001ff00 */
[----:B--2---:R-:W-:Y:S01]  /*0dc0*/  IMAD.WIDE R18, R17, 0x2, R8 ;  /* 0x0000000211127825 */ /* 0x004fe200078e0208 */
[----:B------:R-:W-:Y:S04]  /*0dd0*/  STS.64 [R10], R24 ;  /* 0x000000180a007388 */ /* 0x000fe80000000a00 */
[----:B------:R-:W-:Y:S04]  /*0de0*/  STS.64 [R10+0x900], R26 ;  /* 0x0009001a0a007388 */ /* 0x000fe80000000a00 */
        /* <DEDUP_REMOVED lines=13> */
[----:B------:R2:W-:Y:S01]  /*0ec0*/  STS.64 [R10+0x9e0], R54 ;  /* 0x0009e0360a007388 */ /* 0x0005e20000000a00 */
[----:B------:R-:W-:Y:S01]  /*0ed0*/  BAR.SYNC.DEFER_BLOCKING 0x0 ;  /* 0x0000000000007b1d */ /* 0x000fe20000010000 */
[----:B------:R-:W-:-:S04]  /*0ee0*/  LOP3.LUT R8, R0, 0x10, RZ, 0xfc, !PT ;  /* 0x0000001000087812 */ /* 0x000fc800078efcff */
[----:B------:R-:W-:Y:S01]  /*0ef0*/  ISETP.LT.AND P2, PT, R8, 0x1000, !P0 ;  /* 0x000010000800780c */ /* 0x000fe20004741270 */
[----:B------:R-:W3:-:S12]  /*0f00*/  @P1 LDG.E.EL.128 R4, desc[UR16][R18.64] ;  /* 0x0000001012041981 */ /* 0x000ed8000c2e1d00 */
[----:B------:R-:W4:Y:S01]  /*0f10*/  @P2 LDG.E.EL.128 R20, desc[UR16][R18.64] ;  /* 0x0000001012142981 */ /* 0x000f22000c2e1d00 */
[----:B------:R-:W-:Y:S02]  /*0f20*/  LOP3.LUT R8, R0, 0x20, RZ, 0xfc, !PT ;  /* 0x0000002000087812 */ /* 0x000fe400078efcff */
[----:B--2---:R-:W-:Y:S02]  /*0f30*/  CS2R R10, SRZ ;  /* 0x00000000000a7805 */ /* 0x004fe4000001ff00 */
[----:B------:R-:W-:Y:S02]  /*0f40*/  CS2R R12, SRZ ;  /* 0x00000000000c7805 */ /* 0x000fe4000001ff00 */
[----:B------:R-:W-:Y:S02]  /*0f50*/  ISETP.LT.AND P3, PT, R8, 0x1000, !P0 ;  /* 0x000010000800780c */ /* 0x000fe40004761270 */
[----:B------:R-:W-:-:S04]  /*0f60*/  LOP3.LUT R8, R0, 0x30, RZ, 0xfc, !PT ;  /* 0x0000003000087812 */ /* 0x000fc800078efcff */
[----:B------:R-:W-:Y:S02]  /*0f70*/  ISETP.LT.AND P0, PT, R8, 0x1000, !P0 ;  /* 0x000010000800780c */ /* 0x000fe40004701270 */
[----:B------:R-:W-:Y:S02]  /*0f80*/  CS2R R8, SRZ ;  /* 0x0000000000087805 */ /* 0x000fe4000001ff00 */
[----:B------:R-:W-:-:S04]  /*0f90*/  CS2R R14, SRZ ;  /* 0x00000000000e7805 */ /* 0x000fc8000001ff00 */
[----:B------:R-:W2:Y:S05]  /*0fa0*/  @P3 LDG.E.EL.128 R8, desc[UR16][R18.64] ;  /* 0x0000001012083981 */ /* 0x000eaa000c2e1d00 */
[----:B------:R5:W2:Y:S01]  /*0fb0*/  @P0 LDG.E.EL.128 R12, desc[UR16][R18.64] ;  /* 0x00000010120c0981 */ /* 0x000aa2000c2e1d00 */
[----:B------:R-:W-:Y:S01]  /*0fc0*/  SHF.R.U32.HI R3, RZ, 0x3, R3 ;  /* 0x00000003ff037819 */ /* 0x000fe20000011603 */
[----:B------:R-:W-:Y:S01]  /*0fd0*/  IMAD.SHL.U32 R16, R16, 0x4, RZ ;  /* 0x0000000410107824 */ /* 0x000fe200078e00ff */
[----:B------:R-:W-:Y:S01]  /*0fe0*/  LOP3.LUT R2, R2, 0x38, RZ, 0xc0, !PT ;  /* 0x0000003802027812 */ /* 0x000fe200078ec0ff */
[----:B------:R-:W-:Y:S01]  /*0ff0*/  IMAD R0, R0, 0xc00, R17 ;  /* 0x00000c0000007824 */ /* 0x000fe200078e0211 */
[----:B------:R-:W-:-:S03]  /*1000*/  SGXT.U32 R3, R3, 0x2 ;  /* 0x000000020303781a */ /* 0x000fc60000000000 */
[----:B------:R-:W-:Y:S01]  /*1010*/  VIADD R43, R0, 0xc000 ;  /* 0x0000c000002b7836 */ /* 0x000fe20000000000 */
[----:B------:R-:W-:-:S05]  /*1020*/  LOP3.LUT R3, R16, R3, RZ, 0xfc, !PT ;  /* 0x0000000310037212 */ /* 0x000fca00078efcff */
[----:B------:R-:W-:-:S05]  /*1030*/  IMAD R2, R3, 0x48, R2 ;  /* 0x0000004803027824 */ /* 0x000fca00078e0202 */
[----:B------:R-:W-:-:S05]  /*1040*/  LEA R2, R2, UR5, 0x2 ;  /* 0x0000000502027c11 */ /* 0x000fca000f8e10ff */
[----:B------:R-:W3:Y:S04]  /*1050*/  LDS.128 R36, [R2] ;  /* 0x0000000002247984 */ /* 0x000ee80000000c00 */
[----:B------:R-:W3:Y:S04]  /*1060*/  LDS.128 R32, [R2+0x10] ;  /* 0x0000100002207984 */ /* 0x000ee80000000c00 */
[----:B------:R-:W3:Y:S04]  /*1070*/  LDS.128 R24, [R2+0x1200] ;  /* 0x0012000002187984 */ /* 0x000ee80000000c00 */
[----:B------:R-:W3:Y:S02]  /*1080*/  LDS.128 R28, [R2+0x1210] ;  /* 0x00121000021c7984 */ /* 0x000ee40000000c00 */
[C---:B---3--:R-:W-:Y:S01]  /*1090*/  PRMT R3, R4.reuse, 0x7632, R3 ;  /* 0x0000763204037816 */ /* 0x048fe20000000003 */
[----:B------:R-:W-:Y:S01]  /*10a0*/  IMAD.U32 R17, R4, 0x10000, RZ ;  /* 0x0001000004117824 */ /* 0x000fe200078e00ff */
[C---:B------:R-:W-:Y:S01]  /*10b0*/  PRMT R4, R5.reuse, 0x7632, R4 ;  /* 0x0000763205047816 */ /* 0x040fe20000000004 */
[----:B-----5:R-:W-:Y:S01]  /*10c0*/  IMAD.U32 R19, R5, 0x10000, RZ ;  /* 0x0001000005137824 */ /* 0x020fe200078e00ff */
[C---:B------:R-:W-:Y:S01]  /*10d0*/  PRMT R5, R6.reuse, 0x7632, R5 ;  /* 0x0000763206057816 */ /* 0x040fe20000000005 */
[----:B------:R-:W-:Y:S01]  /*10e0*/  IMAD.U32 R41, R6, 0x10000, RZ ;  /* 0x0001000006297824 */ /* 0x000fe200078e00ff */
[----:B------:R-:W-:Y:S01]  /*10f0*/  PRMT R6, R7, 0x7632, R6 ;  /* 0x0000763207067816 */ /* 0x000fe20000000006 */
[----:B------:R-:W-:-:S02]  /*1100*/  IMAD.U32 R18, R3, 0x10000, RZ ;  /* 0x0001000003127824 */ /* 0x000fc400078e00ff */
[----:B-1----:R-:W-:Y:S01]  /*1110*/  FADD R16, R36, R17 ;  /* 0x0000001124107221 */ /* 0x002fe20000000000 */
[----:B------:R-:W-:Y:S02]  /*1120*/  IMAD.U32 R4, R4, 0x10000, RZ ;  /* 0x0001000004047824 */ /* 0x000fe400078e00ff */
[----:B------:R-:W-:Y:S01]  /*1130*/  FADD R17, R38, R19 ;  /* 0x0000001326117221 */ /* 0x000fe20000000000 */
[----:B------:R-:W-:Y:S01]  /*1140*/  FADD R37, R37, R18 ;  /* 0x0000001225257221 */ /* 0x000fe20000000000 */
[----:B------:R-:W-:Y:S02]  /*1150*/  IMAD.U32 R7, R7, 0x10000, RZ ;  /* 0x0001000007077824 */ /* 0x000fe400078e00ff */
[--C-:B------:R-:W-:Y:S01]  /*1160*/  FADD R18, R39, R4.reuse ;  /* 0x0000000427127221 */ /* 0x100fe20000000000 */
[----:B------:R-:W-:Y:S01]  /*1170*/  IMAD.U32 R6, R6, 0x10000, RZ ;  /* 0x0001000006067824 */ /* 0x000fe200078e00ff */
[----:B----4-:R-:W-:Y:S01]  /*1180*/  PRMT R4, R20, 0x7632, R4 ;  /* 0x0000763214047816 */ /* 0x010fe20000000004 */
[--C-:B------:R-:W-:Y:S01]  /*1190*/  FADD R19, R34, R7.reuse ;  /* 0x0000000722137221 */ /* 0x100fe20000000000 */
[----:B------:R-:W-:Y:S01]  /*11a0*/  PRMT R7, R23, 0x7632, R7 ;  /* 0x0000763217077816 */ /* 0x000fe20000000007 */
[--C-:B------:R-:W-:Y:S01]  /*11b0*/  FADD R34, R35, R6.reuse ;  /* 0x0000000623227221 */ /* 0x100fe20000000000 */
[----:B------:R-:W-:Y:S01]  /*11c0*/  PRMT R6, R22, 0x7632, R6 ;  /* 0x0000763216067816 */ /* 0x000fe20000000006 */
[----:B------:R-:W-:Y:S01]  /*11d0*/  IMAD.U32 R4, R4, 0x10000, RZ ;  /* 0x0001000004047824 */ /* 0x000fe200078e00ff */
[----:B------:R-:W-:Y:S01]  /*11e0*/  SHF.L.U32 R23, R23, 0x10, RZ ;  /* 0x0000001017177819 */ /* 0x000fe200000006ff */
[----:B------:R-:W-:Y:S01]  /*11f0*/  IMAD.U32 R36, R5, 0x10000, RZ ;  /* 0x0001000005247824 */ /* 0x000fe200078e00ff */
[----:B------:R-:W-:Y:S01]  /*1200*/  PRMT R5, R21, 0x7632, R5 ;  /* 0x0000763215057816 */ /* 0x000fe20000000005 */
[----:B------:R-:W-:Y:S01]  /*1210*/  FADD R25, R25, R4 ;  /* 0x0000000419197221 */ /* 0x000fe20000000000 */
[----:B------:R-:W-:-:S02]  /*1220*/  IMAD.U32 R6, R6, 0x10000, RZ ;  /* 0x0001000006067824 */ /* 0x000fc400078e00ff */
[----:B------:R-:W-:Y:S01]  /*1230*/  FADD R36, R33, R36 ;  /* 0x0000002421247221 */ /* 0x000fe20000000000 */
[----:B------:R-:W-:Y:S02]  /*1240*/  IMAD.U32 R4, R7, 0x10000, RZ ;  /* 0x0001000007047824 */ /* 0x000fe400078e00ff */
[----:B------:R-:W-:Y:S01]  /*1250*/  FADD R30, R30, R23 ;  /* 0x000000171e1e7221 */ /* 0x000fe20000000000 */
[----:B------:R-:W-:Y:S02]  /*1260*/  IMAD.U32 R33, R20, 0x10000, RZ ;  /* 0x0001000014217824 */ /* 0x000fe400078e00ff */
[----:B------:R-:W-:Y:S01]  /*1270*/  FADD R29, R29, R6 ;  /* 0x000000061d1d7221 */ /* 0x000fe20000000000 */
[----:B------:R-:W-:Y:S02]  /*1280*/  IMAD.U32 R21, R21, 0x10000, RZ ;  /* 0x0001000015157824 */ /* 0x000fe400078e00ff */
[----:B------:R-:W-:Y:S01]  /*1290*/  FADD R31, R31, R4 ;  /* 0x000000041f1f7221 */ /* 0x000fe20000000000 */
[----:B------:R-:W-:-:S02]  /*12a0*/  IMAD.U32 R20, R5, 0x10000, RZ ;  /* 0x0001000005147824 */ /* 0x000fc400078e00ff */
[----:B------:R-:W-:Y:S01]  /*12b0*/  FADD R3, R32, R41 ;  /* 0x0000002920037221 */ /* 0x000fe20000000000 */
[----:B------:R-:W1:Y:S01]  /*12c0*/  LDS.128 R4, [R2+0x2400] ;  /* 0x0024000002047984 */ /* 0x000e620000000c00 */
[----:B------:R-:W-:Y:S02]  /*12d0*/  IMAD.U32 R35, R22, 0x10000, RZ ;  /* 0x0001000016237824 */ /* 0x000fe400078e00ff */
[----:B------:R-:W-:Y:S01]  /*12e0*/  FADD R26, R26, R21 ;  /* 0x000000151a1a7221 */ /* 0x000fe20000000000 */
[----:B------:R-:W-:Y:S01]  /*12f0*/  FADD R27, R27, R20 ;  /* 0x000000141b1b7221 */ /* 0x000fe20000000000 */
[----:B------:R-:W-:Y:S01]  /*1300*/  FADD R24, R24, R33 ;  /* 0x0000002118187221 */ /* 0x000fe20000000000 */
[----:B------:R-:W3:Y:S01]  /*1310*/  LDS.128 R20, [R2+0x2410] ;  /* 0x0024100002147984 */ /* 0x000ee20000000c00 */
[----:B------:R-:W4:Y:S01]  /*1320*/  LDC.64 R32, c[0x0][0x228] ;  /* 0x00008a00ff207b82 */ /* 0x000f220000000a00 */
[----:B------:R-:W-:Y:S01]  /*1330*/  FADD R28, R28, R35 ;  /* 0x000000231c1c7221 */ /* 0x000fe20000000000 */
[----:B------:R-:W-:Y:S01]  /*1340*/  F2FP.BF16.F32.PACK_AB R17, R18, R17 ;  /* 0x000000111211723e */ /* 0x000fe200000010ff */
[----:B------:R-:W-:Y:S01]  /*1350*/  VIADD R35, R0, 0x18000 ;  /* 0x0001800000237836 */ /* 0x000fe20000000000 */
[----:B------:R-:W-:Y:S01]  /*1360*/  F2FP.BF16.F32.PACK_AB R16, R37, R16 ;  /* 0x000000102510723e */ /* 0x000fe200000010ff */
[----:B--2---:R-:W-:Y:S01]  /*1370*/  IMAD.U32 R45, R8, 0x10000, RZ ;  /* 0x00010000082d7824 */ /* 0x004fe200078e00ff */
[----:B------:R-:W-:Y:S01]  /*1380*/  F2FP.BF16.F32.PACK_AB R18, R36, R3 ;  /* 0x000000032412723e */ /* 0x000fe200000010ff */
[----:B------:R-:W-:Y:S01]  /*1390*/  VIADD R3, R0, 0x24000 ;  /* 0x0002400000037836 */ /* 0x000fe20000000000 */
[----:B------:R-:W-:Y:S01]  /*13a0*/  F2FP.BF16.F32.PACK_AB R36, R25, R24 ;  /* 0x000000181924723e */ /* 0x000fe200000010ff */
[----:B------:R-:W-:Y:S01]  /*13b0*/  IMAD.U32 R47, R9, 0x10000, RZ ;  /* 0x00010000092f7824 */ /* 0x000fe200078e00ff */
[----:B------:R-:W-:Y:S01]  /*13c0*/  F2FP.BF16.F32.PACK_AB R37, R27, R26 ;  /* 0x0000001a1b25723e */ /* 0x000fe200000010ff */
[----:B------:R-:W-:Y:S01]  /*13d0*/  IMAD.U32 R51, R11, 0x10000, RZ ;  /* 0x000100000b337824 */ /* 0x000fe200078e00ff */
[----:B------:R-:W-:Y:S01]  /*13e0*/  F2FP.BF16.F32.PACK_AB R38, R29, R28 ;  /* 0x0000001c1d26723e */ /* 0x000fe200000010ff */
[----:B------:R-:W2:Y:S01]  /*13f0*/  LDS.128 R24, [R2+0x3600] ;  /* 0x0036000002187984 */ /* 0x000ea20000000c00 */
[----:B------:R-:W-:Y:S01]  /*1400*/  F2FP.BF16.F32.PACK_AB R39, R31, R30 ;  /* 0x0000001e1f27723e */ /* 0x000fe200000010ff */
[----:B------:R-:W-:Y:S01]  /*1410*/  IMAD.U32 R49, R10, 0x10000, RZ ;  /* 0x000100000a317824 */ /* 0x000fe200078e00ff */
[----:B------:R-:W-:Y:S01]  /*1420*/  F2FP.BF16.F32.PACK_AB R19, R34, R19 ;  /* 0x000000132213723e */ /* 0x000fe200000010ff */
[----:B------:R5:W2:Y:S01]  /*1430*/  LDS.128 R28, [R2+0x3610] ;  /* 0x00361000021c7984 */ /* 0x000aa20000000c00 */
[----:B----4-:R-:W-:Y:S01]  /*1440*/  IMAD.WIDE R40, R0, 0x2, R32 ;  /* 0x0000000200287825 */ /* 0x010fe200078e0220 */
[----:B------:R-:W-:-:S02]  /*1450*/  PRMT R0, R8, 0x7632, R0 ;  /* 0x0000763208007816 */ /* 0x000fc40000000000 */
[----:B------:R-:W-:Y:S01]  /*1460*/  PRMT R8, R10, 0x7632, R8 ;  /* 0x000076320a087816 */ /* 0x000fe20000000008 */
[----:B------:R-:W-:Y:S01]  /*1470*/  IMAD.WIDE R42, R43, 0x2, R32 ;  /* 0x000000022b2a7825 */ /* 0x000fe200078e0220 */
[----:B------:R4:W-:Y:S01]  /*1480*/  @P1 STG.E.128 desc[UR16][R40.64], R16 ;  /* 0x0000001028001986 */ /* 0x0009e2000c101d10 */
[----:B------:R-:W-:Y:S02]  /*1490*/  PRMT R10, R12, 0x7632, R10 ;  /* 0x000076320c0a7816 */ /* 0x000fe4000000000a */
[----:B------:R-:W-:Y:S01]  /*14a0*/  IMAD.WIDE R34, R35, 0x2, R32 ;  /* 0x0000000223227825 */ /* 0x000fe200078e0220 */
[----:B-----5:R-:W-:-:S03]  /*14b0*/  PRMT R2, R13, 0x7632, R2 ;  /* 0x000076320d027816 */ /* 0x020fc60000000002 */
[----:B-1----:R-:W-:Y:S01]  /*14c0*/  FADD R4, R4, R45 ;  /* 0x0000002d04047221 */ /* 0x002fe20000000000 */
[----:B------:R-:W-:Y:S01]  /*14d0*/  FADD R6, R6, R47 ;  /* 0x0000002f06067221 */ /* 0x000fe20000000000 */
[----:B------:R-:W-:Y:S01]  /*14e0*/  IMAD.WIDE R32, R3, 0x2, R32 ;  /* 0x0000000203207825 */ /* 0x000fe200078e0220 */
[----:B------:R-:W-:Y:S01]  /*14f0*/  PRMT R3, R9, 0x7632, R3 ;  /* 0x0000763209037816 */ /* 0x000fe20000000003 */
[----:B------:R1:W-:Y:S01]  /*1500*/  @P2 STG.E.128 desc[UR16][R42.64], R36 ;  /* 0x000000242a002986 */ /* 0x0003e2000c101d10 */
[----:B------:R-:W-:Y:S01]  /*1510*/  PRMT R9, R11, 0x7632, R9 ;  /* 0x000076320b097816 */ /* 0x000fe20000000009 */
[----:B------:R-:W-:Y:S01]  /*1520*/  IMAD.U32 R0, R0, 0x10000, RZ ;  /* 0x0001000000007824 */ /* 0x000fe200078e00ff */
[----:B------:R-:W-:Y:S01]  /*1530*/  PRMT R11, R14, 0x7632, R11 ;  /* 0x000076320e0b7816 */ /* 0x000fe2000000000b */
[----:B------:R-:W-:Y:S02]  /*1540*/  IMAD.U32 R8, R8, 0x10000, RZ ;  /* 0x0001000008087824 */ /* 0x000fe400078e00ff */
[----:B---3--:R-:W-:Y:S01]  /*1550*/  FADD R20, R20, R49 ;  /* 0x0000003114147221 */ /* 0x008fe20000000000 */
[----:B------:R-:W-:Y:S01]  /*1560*/  FADD R5, R5, R0 ;  /* 0x0000000005057221 */ /* 0x000fe20000000000 */
[----:B------:R-:W-:-:S02]  /*1570*/  IMAD.U32 R0, R9, 0x10000, RZ ;  /* 0x0001000009007824 */ /* 0x000fc400078e00ff */
[----:B------:R-:W-:Y:S01]  /*1580*/  FADD R22, R22, R51 ;  /* 0x0000003316167221 */ /* 0x000fe20000000000 */
[----:B----4-:R-:W-:Y:S02]  /*1590*/  IMAD.U32 R19, R14, 0x10000, RZ ;  /* 0x000100000e137824 */ /* 0x010fe400078e00ff */
[----:B------:R-:W-:Y:S01]  /*15a0*/  FADD R21, R21, R8 ;  /* 0x0000000815157221 */ /* 0x000fe20000000000 */
[----:B------:R-:W-:Y:S02]  /*15b0*/  IMAD.U32 R14, R3, 0x10000, RZ ;  /* 0x00010000030e7824 */ /* 0x000fe400078e00ff */
[----:B------:R-:W-:Y:S01]  /*15c0*/  FADD R23, R23, R0 ;  /* 0x0000000017177221 */ /* 0x000fe20000000000 */
[----:B------:R-:W-:Y:S01]  /*15d0*/  IMAD.U32 R17, R12, 0x10000, RZ ;  /* 0x000100000c117824 */ /* 0x000fe200078e00ff */
[----:B------:R-:W-:Y:S01]  /*15e0*/  PRMT R12, R15, 0x7632, R12 ;  /* 0x000076320f0c7816 */ /* 0x000fe2000000000c */
[----:B------:R-:W-:Y:S01]  /*15f0*/  FADD R7, R7, R14 ;  /* 0x0000000e07077221 */ /* 0x000fe20000000000 */
[----:B------:R-:W-:Y:S01]  /*1600*/  SHF.L.U32 R13, R13, 0x10, RZ ;  /* 0x000000100d0d7819 */ /* 0x000fe200000006ff */
[----:B------:R-:W-:Y:S01]  /*1610*/  IMAD.U32 R10, R10, 0x10000, RZ ;  /* 0x000100000a0a7824 */ /* 0x000fe200078e00ff */
[----:B------:R-:W-:Y:S01]  /*1620*/  F2FP.BF16.F32.PACK_AB R4, R5, R4 ;  /* 0x000000040504723e */ /* 0x000fe200000010ff */
[----:B------:R-:W-:Y:S01]  /*1630*/  IMAD.U32 R15, R15, 0x10000, RZ ;  /* 0x000100000f0f7824 */ /* 0x000fe200078e00ff */
[----:B------:R-:W-:Y:S01]  /*1640*/  F2FP.BF16.F32.PACK_AB R5, R7, R6 ;  /* 0x000000060705723e */ /* 0x000fe200000010ff */
[----:B------:R-:W-:Y:S01]  /*1650*/  IMAD.U32 R2, R2, 0x10000, RZ ;  /* 0x0001000002027824 */ /* 0x000fe200078e00ff */
[----:B------:R-:W-:Y:S01]  /*1660*/  F2FP.BF16.F32.PACK_AB R6, R21, R20 ;  /* 0x000000141506723e */ /* 0x000fe200000010ff */
[----:B------:R-:W-:Y:S01]  /*1670*/  IMAD.U32 R0, R11, 0x10000, RZ ;  /* 0x000100000b007824 */ /* 0x000fe200078e00ff */
[----:B------:R-:W-:Y:S01]  /*1680*/  F2FP.BF16.F32.PACK_AB R7, R23, R22 ;  /* 0x000000161707723e */ /* 0x000fe200000010ff */
[----:B------:R-:W-:-:S02]  /*1690*/  IMAD.U32 R12, R12, 0x10000, RZ ;  /* 0x000100000c0c7824 */ /* 0x000fc400078e00ff */
[----:B--2---:R-:W-:Y:S01]  /*16a0*/  FADD R17, R24, R17 ;  /* 0x0000001118117221 */ /* 0x004fe20000000000 */
[----:B------:R-:W-:Y:S01]  /*16b0*/  FADD R10, R25, R10 ;  /* 0x0000000a190a7221 */ /* 0x000fe20000000000 */
[----:B------:R-:W-:Y:S01]  /*16c0*/  FADD R13, R26, R13 ;  /* 0x0000000d1a0d7221 */ /* 0x000fe20000000000 */
[----:B------:R-:W-:Y:S01]  /*16d0*/  FADD R2, R27, R2 ;  /* 0x000000021b027221 */ /* 0x000fe20000000000 */
[----:B------:R-:W-:Y:S01]  /*16e0*/  FADD R19, R28, R19 ;  /* 0x000000131c137221 */ /* 0x000fe20000000000 */
[----:B------:R-:W-:Y:S01]  /*16f0*/  FADD R15, R30, R15 ;  /* 0x0000000f1e0f7221 */ /* 0x000fe20000000000 */
[----:B------:R-:W-:Y:S01]  /*1700*/  FADD R0, R29, R0 ;  /* 0x000000001d007221 */ /* 0x000fe20000000000 */
[----:B------:R-:W-:Y:S01]  /*1710*/  FADD R12, R31, R12 ;  /* 0x0000000c1f0c7221 */ /* 0x000fe20000000000 */
[----:B------:R1:W-:Y:S01]  /*1720*/  @P3 STG.E.128 desc[UR16][R34.64], R4 ;  /* 0x0000000422003986 */ /* 0x0003e2000c101d10 */
[----:B------:R-:W-:Y:S02]  /*1730*/  F2FP.BF16.F32.PACK_AB R8, R10, R17 ;  /* 0x000000110a08723e */ /* 0x000fe400000010ff */
[----:B------:R-:W-:-:S02]  /*1740*/  F2FP.BF16.F32.PACK_AB R9, R2, R13 ;  /* 0x0000000d0209723e */ /* 0x000fc400000010ff */
[----:B------:R-:W-:Y:S02]  /*1750*/  F2FP.BF16.F32.PACK_AB R10, R0, R19 ;  /* 0x00000013000a723e */ /* 0x000fe400000010ff */
[----:B------:R-:W-:Y:S01]  /*1760*/  F2FP.BF16.F32.PACK_AB R11, R12, R15 ;  /* 0x0000000f0c0b723e */ /* 0x000fe200000010ff */
[----:B------:R-:W-:Y:S06]  /*1770*/  @!P0 EXIT ;  /* 0x000000000000894d */ /* 0x000fec0003800000 */
[----:B------:R-:W-:Y:S01]  /*1780*/  STG.E.128 desc[UR16][R32.64], R8 ;  /* 0x0000000820007986 */ /* 0x000fe2000c101d10 */
[----:B------:R-:W-:Y:S05]  /*1790*/  EXIT ;  /* 0x000000000000794d */ /* 0x000fea0003800000 */
.L_x_1:
[----:B------:R-:W-:-:S00]  /*17a0*/  BRA `(.L_x_1) ;  /* 0xfffffffc00fc7947 */ /* 0x000fc0000383ffff */
[----:B------:R-:W-:-:S00]  /*17b0*/  NOP ;  /* 0x0000000000007918 */ /* 0x000fc00000000000 */
        /* <DEDUP_REMOVED lines=12> */
.L_x_2:


//--------------------- .nv.shared.triton_mm      --------------------------
	.section	.nv.shared.triton_mm,"aw",@nobits
	.sectionflags	@""
	.align	16
	.zero		1024


//--------------------- .nv.constant0.triton_mm   --------------------------
	.section	.nv.constant0.triton_mm,"a",@progbits
	.sectionflags	@""
	.align	4
.nv.constant0.triton_mm:
	.zero		560
